//
// Generated by NVIDIA NVVM Compiler
//
// Compiler Build ID: CL-36424714
// Cuda compilation tools, release 13.0, V13.0.88
// Based on NVVM 20.0.0
//

.version 9.0
.target sm_100
.address_size 64

	// .globl	bruh

.visible .entry bruh()
{


	ret;

}


// ===== COMPILED SASS (sm_100) =====

	.target	sm_100

	.elftype	@"ET_EXEC"


//--------------------- .note.nv.tkinfo           --------------------------
	.section	.note.nv.tkinfo,"",@"SHT_NOTE"
	.sectionflags	@"SHF_NOTE_NV_TKINFO"
	.tkinfo
        /*0018*/ 	.word	0x00000002
        /*0030*/ 	.string	""
        /*0030*/ 	.string	"ptxas"
        /*0030*/ 	.string	"Cuda compilation tools, release 13.0, V13.0.88"
        /*0030*/ 	.string	"Build cuda_13.0.r13.0/compiler.36424714_0"
        /*0030*/ 	.string	"-arch sm_100 -m 64 "



//--------------------- .note.nv.cuinfo           --------------------------
	.section	.note.nv.cuinfo,"",@"SHT_NOTE"
	.sectionflags	@"SHF_NOTE_NV_CUINFO"
        /*0018*/ 	.short	0x0002
        /*001a*/ 	.short	0x0064
        /*001c*/ 	.short	0x0082
	.zero		2


//--------------------- .nv.info                  --------------------------
	.section	.nv.info,"",@"SHT_CUDA_INFO"
	.align	4


	//----- nvinfo : EIATTR_REGCOUNT
	.align		4
        /*0000*/ 	.byte	0x04, 0x2f
        /*0002*/ 	.short	(.L_1 - .L_0)
	.align		4
.L_0:
        /*0004*/ 	.word	index@(bruh)
        /*0008*/ 	.word	0x00000004


	//----- nvinfo : EIATTR_FRAME_SIZE
	.align		4
.L_1:
        /*000c*/ 	.byte	0x04, 0x11
        /*000e*/ 	.short	(.L_3 - .L_2)
	.align		4
.L_2:
        /*0010*/ 	.word	index@(bruh)
        /*0014*/ 	.word	0x00000000


	//----- nvinfo : EIATTR_MIN_STACK_SIZE
	.align		4
.L_3:
        /*0018*/ 	.byte	0x04, 0x12
        /*001a*/ 	.short	(.L_5 - .L_4)
	.align		4
.L_4:
        /*001c*/ 	.word	index@(bruh)
        /*0020*/ 	.word	0x00000000
.L_5:


//--------------------- .nv.compat                --------------------------
	.section	.nv.compat,"",@"SHT_CUDA_COMPAT_INFO"
	.align	4
        /*0000*/ 	.byte	0x02, 0x09, 0x00, 0x00, 0x02, 0x02, 0x01, 0x00, 0x02, 0x05, 0x05, 0x00, 0x03, 0x07, 0x01, 0x01
        /*0010*/ 	.byte	0x02, 0x03, 0x00, 0x00, 0x02, 0x06, 0x01, 0x00, 0x04, 0x0b, 0x08, 0x00, 0x09, 0x00, 0x00, 0x00
        /*0020*/ 	.byte	0x00, 0x00, 0x00, 0x00


//--------------------- .nv.info.bruh             --------------------------
	.section	.nv.info.bruh,"",@"SHT_CUDA_INFO"
	.sectionflags	@""
	.align	4


	//----- nvinfo : EIATTR_CUDA_API_VERSION
	.align		4
        /*0000*/ 	.byte	0x04, 0x37
        /*0002*/ 	.short	(.L_7 - .L_6)
.L_6:
        /*0004*/ 	.word	0x00000082


	//----- nvinfo : EIATTR_SPARSE_MMA_MASK
	.align		4
.L_7:
        /*0008*/ 	.byte	0x03, 0x50
        /*000a*/ 	.short	0x0000


	//----- nvinfo : EIATTR_MAXREG_COUNT
	.align		4
        /*000c*/ 	.byte	0x03, 0x1b
        /*000e*/ 	.short	0x00ff


	//----- nvinfo : EIATTR_MERCURY_ISA_VERSION
	.align		4
        /*0010*/ 	.byte	0x03, 0x5f
        /*0012*/ 	.short	0x0101


	//----- nvinfo : EIATTR_VRC_CTA_INIT_COUNT
	.align		4
        /*0014*/ 	.byte	0x02, 0x4a
	.zero		1
	.zero		1


	//----- nvinfo : EIATTR_EXIT_INSTR_OFFSETS
	.align		4
        /*0018*/ 	.byte	0x04, 0x1c
        /*001a*/ 	.short	(.L_9 - .L_8)


	//   ....[0]....
.L_8:
        /*001c*/ 	.word	0x00000010


	//----- nvinfo : EIATTR_SW_WAR
	.align		4
.L_9:
        /*0020*/ 	.byte	0x04, 0x36
        /*0022*/ 	.short	(.L_11 - .L_10)
.L_10:
        /*0024*/ 	.word	0x00000008
.L_11:


//--------------------- .nv.callgraph             --------------------------
	.section	.nv.callgraph,"",@"SHT_CUDA_CALLGRAPH"
	.align	4
	.sectionentsize	8
	.align		4
        /*0000*/ 	.word	0x00000000
	.align		4
        /*0004*/ 	.word	0xffffffff
	.align		4
        /*0008*/ 	.word	0x00000000
	.align		4
        /*000c*/ 	.word	0xfffffffe
	.align		4
        /*0010*/ 	.word	0x00000000
	.align		4
        /*0014*/ 	.word	0xfffffffd
	.align		4
        /*0018*/ 	.word	0x00000000
	.align		4
        /*001c*/ 	.word	0xfffffffc


//--------------------- .text.bruh                --------------------------
	.section	.text.bruh,"ax",@progbits
	.align	128
        .global         bruh
        .type           bruh,@function
        .size           bruh,(.L_x_1 - bruh)
        .other          bruh,@"STO_CUDA_ENTRY STV_DEFAULT"
bruh:
.text.bruh:
[----:B------:R-:W-:Y:S01]  /*0000*/  LDC R1, c[0x0][0x37c] ;  /* 0x0000df00ff017b82 */ /* 0x000fe20000000800 */
[----:B------:R-:W-:Y:S05]  /*0010*/  EXIT ;  /* 0x000000000000794d */ /* 0x000fea0003800000 */
.L_x_0:
[----:B------:R-:W-:-:S00]  /*0020*/  BRA `(.L_x_0) ;  /* 0xfffffffc00fc7947 */ /* 0x000fc0000383ffff */
[----:B------:R-:W-:-:S00]  /*0030*/  NOP ;  /* 0x0000000000007918 */ /* 0x000fc00000000000 */
        /* <DEDUP_REMOVED lines=12> */
.L_x_1:


//--------------------- .nv.shared.reserved.0     --------------------------
	.section	.nv.shared.reserved.0,"aw",@nobits
	.weak		__nv_reservedSMEM_offset_0_alias
	.size		__nv_reservedSMEM_offset_0_alias, 0, 64
	.other		__nv_reservedSMEM_offset_0_alias,@"STO_CUDA_RESERVED_SHARED STV_DEFAULT"
__nv_reservedSMEM_offset_0_alias:
	.zero		0
	.zero		64


//--------------------- .nv.constant0.bruh        --------------------------
	.section	.nv.constant0.bruh,"a",@progbits
	.sectionflags	@""
	.align	4
.nv.constant0.bruh:
	.zero		896


//--------------------- SYMBOLS --------------------------

	.type		.nv.reservedSmem.offset0,@object
	.size		.nv.reservedSmem.offset0,0x4
